	.headerflags	@"EF_CUDA_TEXMODE_UNIFIED EF_CUDA_64BIT_ADDRESS EF_CUDA_ACCELERATORS EF_CUDA_SM90 EF_CUDA_VIRTUAL_SM(EF_CUDA_SM90)"
	.elftype	@"ET_EXEC"


//--------------------- .nv.info                  --------------------------
	.section	.nv.info,"",@"SHT_CUDA_INFO"
	.align	4


	//----- nvinfo : EIATTR_REGCOUNT
	.align		4
        /*0000*/ 	.byte	0x04, 0x2f
        /*0002*/ 	.short	(.L_1 - .L_0)
	.align		4
.L_0:
        /*0004*/ 	.word	index@(triton_poi_fused_div_sub_0)
        /*0008*/ 	.word	0x0000001a


	//----- nvinfo : EIATTR_MIN_STACK_SIZE
	.align		4
.L_1:
        /*000c*/ 	.byte	0x04, 0x12
        /*000e*/ 	.short	(.L_3 - .L_2)
	.align		4
.L_2:
        /*0010*/ 	.word	index@(triton_poi_fused_div_sub_0)
        /*0014*/ 	.word	0x00000000


	//----- nvinfo : EIATTR_FRAME_SIZE
	.align		4
.L_3:
        /*0018*/ 	.byte	0x04, 0x11
        /*001a*/ 	.short	(.L_5 - .L_4)
	.align		4
.L_4:
        /*001c*/ 	.word	index@(triton_poi_fused_div_sub_0)
        /*0020*/ 	.word	0x00000000


	//----- nvinfo : EIATTR_MIN_STACK_SIZE
	.align		4
.L_5:
        /*0024*/ 	.byte	0x04, 0x12
        /*0026*/ 	.short	(.L_7 - .L_6)
	.align		4
.L_6:
        /*0028*/ 	.word	index@(triton_poi_fused_div_sub_0)
        /*002c*/ 	.word	0x00000000
.L_7:


//--------------------- .nv.info.triton_poi_fused_div_sub_0 --------------------------
	.section	.nv.info.triton_poi_fused_div_sub_0,"",@"SHT_CUDA_INFO"
	.sectionflags	@""
	.align	4


	//----- nvinfo : EIATTR_CUDA_API_VERSION
	.align		4
        /*0000*/ 	.byte	0x04, 0x37
        /*0002*/ 	.short	(.L_9 - .L_8)
.L_8:
        /*0004*/ 	.word	0x0000007c


	//----- nvinfo : EIATTR_KPARAM_INFO
	.align		4
.L_9:
        /*0008*/ 	.byte	0x04, 0x17
        /*000a*/ 	.short	(.L_11 - .L_10)
.L_10:
        /*000c*/ 	.word	0x00000000
        /*0010*/ 	.short	0x0004
        /*0012*/ 	.short	0x0020
        /*0014*/ 	.byte	0x00, 0xf0, 0x11, 0x00


	//----- nvinfo : EIATTR_KPARAM_INFO
	.align		4
.L_11:
        /*0018*/ 	.byte	0x04, 0x17
        /*001a*/ 	.short	(.L_13 - .L_12)
.L_12:
        /*001c*/ 	.word	0x00000000
        /*0020*/ 	.short	0x0003
        /*0022*/ 	.short	0x0018
        /*0024*/ 	.byte	0x00, 0xf4, 0x21, 0x00


	//----- nvinfo : EIATTR_KPARAM_INFO
	.align		4
.L_13:
        /*0028*/ 	.byte	0x04, 0x17
        /*002a*/ 	.short	(.L_15 - .L_14)
.L_14:
        /*002c*/ 	.word	0x00000000
        /*0030*/ 	.short	0x0002
        /*0032*/ 	.short	0x0010
        /*0034*/ 	.byte	0x00, 0xf4, 0x21, 0x00


	//----- nvinfo : EIATTR_KPARAM_INFO
	.align		4
.L_15:
        /*0038*/ 	.byte	0x04, 0x17
        /*003a*/ 	.short	(.L_17 - .L_16)
.L_16:
        /*003c*/ 	.word	0x00000000
        /*0040*/ 	.short	0x0001
        /*0042*/ 	.short	0x0008
        /*0044*/ 	.byte	0x00, 0xf4, 0x21, 0x00


	//----- nvinfo : EIATTR_KPARAM_INFO
	.align		4
.L_17:
        /*0048*/ 	.byte	0x04, 0x17
        /*004a*/ 	.short	(.L_19 - .L_18)
.L_18:
        /*004c*/ 	.word	0x00000000
        /*0050*/ 	.short	0x0000
        /*0052*/ 	.short	0x0000
        /*0054*/ 	.byte	0x00, 0xf4, 0x21, 0x00


	//----- nvinfo : EIATTR_SPARSE_MMA_MASK
	.align		4
.L_19:
        /*0058*/ 	.byte	0x03, 0x50
        /*005a*/ 	.short	0x0000


	//----- nvinfo : EIATTR_MAXREG_COUNT
	.align		4
        /*005c*/ 	.byte	0x03, 0x1b
        /*005e*/ 	.short	0x00ff


	//----- nvinfo : EIATTR_EXIT_INSTR_OFFSETS
	.align		4
        /*0060*/ 	.byte	0x04, 0x1c
        /*0062*/ 	.short	(.L_21 - .L_20)


	//   ....[0]....
.L_20:
        /*0064*/ 	.word	0x000004f0


	//----- nvinfo : EIATTR_REQNTID
	.align		4
.L_21:
        /*0068*/ 	.byte	0x04, 0x10
        /*006a*/ 	.short	(.L_23 - .L_22)
.L_22:
        /*006c*/ 	.word	0x00000080
        /*0070*/ 	.word	0x00000001
        /*0074*/ 	.word	0x00000001


	//----- nvinfo : EIATTR_CBANK_PARAM_SIZE
	.align		4
.L_23:
        /*0078*/ 	.byte	0x03, 0x19
        /*007a*/ 	.short	0x0024


	//----- nvinfo : EIATTR_PARAM_CBANK
	.align		4
        /*007c*/ 	.byte	0x04, 0x0a
        /*007e*/ 	.short	(.L_25 - .L_24)
	.align		4
.L_24:
        /*0080*/ 	.word	index@(.nv.constant0.triton_poi_fused_div_sub_0)
        /*0084*/ 	.short	0x0210
        /*0086*/ 	.short	0x0024


	//----- nvinfo : EIATTR_SW_WAR
	.align		4
.L_25:
        /*0088*/ 	.byte	0x04, 0x36
        /*008a*/ 	.short	(.L_27 - .L_26)
.L_26:
        /*008c*/ 	.word	0x00000008
.L_27:


//--------------------- .nv.callgraph             --------------------------
	.section	.nv.callgraph,"",@"SHT_CUDA_CALLGRAPH"
	.align	4
	.sectionentsize	8
	.align		4
        /*0000*/ 	.word	0x00000000
	.align		4
        /*0004*/ 	.word	0xffffffff
	.align		4
        /*0008*/ 	.word	0x00000000
	.align		4
        /*000c*/ 	.word	0xfffffffe
	.align		4
        /*0010*/ 	.word	0x00000000
	.align		4
        /*0014*/ 	.word	0xfffffffd
	.align		4
        /*0018*/ 	.word	0x00000000
	.align		4
        /*001c*/ 	.word	0xfffffffc


//--------------------- .text.triton_poi_fused_div_sub_0 --------------------------
	.section	.text.triton_poi_fused_div_sub_0,"ax",@progbits
	.align	128
        .global         triton_poi_fused_div_sub_0
        .type           triton_poi_fused_div_sub_0,@function
        .size           triton_poi_fused_div_sub_0,(.L_x_1 - triton_poi_fused_div_sub_0)
        .other          triton_poi_fused_div_sub_0,@"STO_CUDA_ENTRY STV_DEFAULT"
triton_poi_fused_div_sub_0:
.text.triton_poi_fused_div_sub_0:
[----:B------:R-:W-:Y:S01]  /*0000*/  LDC R1, c[0x0][0x28] ;  /* 0x00000a00ff017b82 */ /* 0x000fe20000000800 */
[----:B------:R-:W1:Y:S07]  /*0010*/  S2R R0, SR_TID.X ;  /* 0x0000000000007919 */ /* 0x000e6e0000002100 */
[----:B------:R-:W2:Y:S01]  /*0020*/  LDC.64 R6, c[0x0][0x210] ;  /* 0x00008400ff067b82 */ /* 0x000ea20000000a00 */
[----:B------:R-:W-:Y:S01]  /*0030*/  ULDC.64 UR4, c[0x0][0x208] ;  /* 0x0000820000047ab9 */ /* 0x000fe20000000a00 */
[----:B------:R-:W3:Y:S01]  /*0040*/  S2R R5, SR_CTAID.X ;  /* 0x0000000000057919 */ /* 0x000ee20000002500 */
[----:B-1----:R-:W-:-:S02]  /*0050*/  SHF.L.U32 R0, R0, 0x2, RZ ;  /* 0x0000000200007819 */ /* 0x002fc400000006ff */
[----:B---3--:R-:W-:Y:S02]  /*0060*/  SHF.R.S32.HI R3, RZ, 0x15, R5 ;  /* 0x00000015ff037819 */ /* 0x008fe40000011405 */
[----:B------:R-:W-:Y:S02]  /*0070*/  LOP3.LUT R0, R0, 0x1fc, RZ, 0xc0, !PT ;  /* 0x000001fc00007812 */ /* 0x000fe400078ec0ff */
[----:B------:R-:W-:Y:S02]  /*0080*/  SGXT R3, R3, 0x1 ;  /* 0x000000010303781a */ /* 0x000fe40000000200 */
[----:B------:R-:W-:Y:S02]  /*0090*/  LEA R0, R5, R0, 0xa ;  /* 0x0000000005007211 */ /* 0x000fe400078e50ff */
[----:B------:R-:W1:Y:S02]  /*00a0*/  LDC.64 R4, c[0x0][0x220] ;  /* 0x00008800ff047b82 */ /* 0x000e640000000a00 */
[----:B------:R-:W-:-:S04]  /*00b0*/  LEA.HI R8, R3, R0, RZ, 0xc ;  /* 0x0000000003087211 */ /* 0x000fc800078f60ff */
[----:B------:R-:W-:Y:S02]  /*00c0*/  SHF.R.S32.HI R9, RZ, 0xc, R8 ;  /* 0x0000000cff097819 */ /* 0x000fe40000011408 */
[----:B------:R-:W-:Y:S01]  /*00d0*/  IADD3 R8, R8, 0x200, RZ ;  /* 0x0000020008087810 */ /* 0x000fe20007ffe0ff */
[----:B------:R-:W3:Y:S02]  /*00e0*/  LDC.64 R2, c[0x0][0x218] ;  /* 0x00008600ff027b82 */ /* 0x000ee40000000a00 */
[----:B------:R-:W-:-:S05]  /*00f0*/  IMAD.HI R10, R9, 0x55555556, RZ ;  /* 0x55555556090a7827 */ /* 0x000fca00078e02ff */
[----:B------:R-:W-:Y:S02]  /*0100*/  LEA.HI R12, R10, R10, RZ, 0x1 ;  /* 0x0000000a0a0c7211 */ /* 0x000fe400078f08ff */
[----:B------:R-:W-:-:S03]  /*0110*/  SHF.R.S32.HI R10, RZ, 0xc, R8 ;  /* 0x0000000cff0a7819 */ /* 0x000fc60000011408 */
[----:B------:R-:W-:Y:S02]  /*0120*/  IMAD R9, R12, -0x3, R9 ;  /* 0xfffffffd0c097824 */ /* 0x000fe400078e0209 */
[----:B------:R-:W-:-:S04]  /*0130*/  IMAD.HI R8, R10, 0x55555556, RZ ;  /* 0x555555560a087827 */ /* 0x000fc800078e02ff */
[----:B-1----:R-:W-:Y:S01]  /*0140*/  IMAD.WIDE R20, R9, 0x4, R4 ;  /* 0x0000000409147825 */ /* 0x002fe200078e0204 */
[----:B------:R-:W-:-:S04]  /*0150*/  LEA.HI R11, R8, R8, RZ, 0x1 ;  /* 0x00000008080b7211 */ /* 0x000fc800078f08ff */
[----:B------:R-:W4:Y:S01]  /*0160*/  LDG.E.EL R8, desc[UR4][R20.64] ;  /* 0x0000000414087981 */ /* 0x000f22000c2e1900 */
[----:B------:R-:W-:Y:S02]  /*0170*/  IMAD R19, R11, -0x3, R10 ;  /* 0xfffffffd0b137824 */ /* 0x000fe400078e020a */
[----:B---3--:R-:W-:-:S04]  /*0180*/  IMAD.WIDE R16, R9, 0x4, R2 ;  /* 0x0000000409107825 */ /* 0x008fc800078e0202 */
[C---:B------:R-:W-:Y:S02]  /*0190*/  IMAD.WIDE R22, R19.reuse, 0x4, R4 ;  /* 0x0000000413167825 */ /* 0x040fe400078e0204 */
[----:B------:R-:W3:Y:S02]  /*01a0*/  LDG.E.EL R16, desc[UR4][R16.64] ;  /* 0x0000000410107981 */ /* 0x000ee4000c2e1900 */
[C---:B--2---:R-:W-:Y:S02]  /*01b0*/  IMAD.WIDE R10, R0.reuse, 0x4, R6 ;  /* 0x00000004000a7825 */ /* 0x044fe400078e0206 */
[----:B------:R-:W2:Y:S02]  /*01c0*/  LDG.E.EL R9, desc[UR4][R22.64] ;  /* 0x0000000416097981 */ /* 0x000ea4000c2e1900 */
[----:B------:R-:W-:Y:S02]  /*01d0*/  IMAD.WIDE R18, R19, 0x4, R2 ;  /* 0x0000000413127825 */ /* 0x000fe400078e0202 */
[----:B------:R-:W3:Y:S01]  /*01e0*/  LDG.E.128 R4, desc[UR4][R10.64] ;  /* 0x000000040a047981 */ /* 0x000ee2000c1e1d00 */
[----:B------:R-:W1:Y:S03]  /*01f0*/  LDC.64 R2, c[0x0][0x228] ;  /* 0x00008a00ff027b82 */ /* 0x000e660000000a00 */
[----:B------:R-:W5:Y:S04]  /*0200*/  LDG.E.EL R18, desc[UR4][R18.64] ;  /* 0x0000000412127981 */ /* 0x000f68000c2e1900 */
[----:B------:R-:W5:Y:S01]  /*0210*/  LDG.E.128 R12, desc[UR4][R10.64+0x800] ;  /* 0x000800040a0c7981 */ /* 0x000f62000c1e1d00 */
[----:B-1----:R-:W-:Y:S01]  /*0220*/  IMAD.WIDE R2, R0, 0x4, R2 ;  /* 0x0000000400027825 */ /* 0x002fe200078e0202 */
[----:B----4-:R-:W-:-:S02]  /*0230*/  FSETP.GT.AND P0, PT, |R8|, 8.50705917302346158658e+37, PT ;  /* 0x7e8000000800780b */ /* 0x010fc40003f04200 */
[----:B------:R-:W-:Y:S02]  /*0240*/  FSETP.GEU.AND P2, PT, |R8|, 1.175494350822287508e-38, PT ;  /* 0x008000000800780b */ /* 0x000fe40003f4e200 */
[C---:B--2---:R-:W-:Y:S02]  /*0250*/  FSETP.GT.AND P1, PT, |R9|.reuse, 8.50705917302346158658e+37, PT ;  /* 0x7e8000000900780b */ /* 0x044fe40003f24200 */
[----:B------:R-:W-:-:S07]  /*0260*/  FSETP.GEU.AND P3, PT, |R9|, 1.175494350822287508e-38, PT ;  /* 0x008000000900780b */ /* 0x000fce0003f6e200 */
[----:B------:R-:W-:-:S04]  /*0270*/  @P0 FMUL R8, R8, 0.25 ;  /* 0x3e80000008080820 */ /* 0x000fc80000400000 */
[----:B------:R-:W-:Y:S01]  /*0280*/  @!P2 FMUL R8, R8, 16777216 ;  /* 0x4b8000000808a820 */ /* 0x000fe20000400000 */
[----:B------:R-:W-:-:S05]  /*0290*/  @P1 FMUL R9, R9, 0.25 ;  /* 0x3e80000009091820 */ /* 0x000fca0000400000 */
[----:B------:R-:W1:Y:S01]  /*02a0*/  MUFU.RCP R8, R8 ;  /* 0x0000000800087308 */ /* 0x000e620000001000 */
[----:B------:R-:W-:Y:S01]  /*02b0*/  @!P3 FMUL R9, R9, 16777216 ;  /* 0x4b8000000909b820 */ /* 0x000fe20000400000 */
[--C-:B---3--:R-:W-:Y:S01]  /*02c0*/  FADD R4, R4, -R16.reuse ;  /* 0x8000001004047221 */ /* 0x108fe20000000000 */
[--C-:B------:R-:W-:Y:S01]  /*02d0*/  FADD R5, R5, -R16.reuse ;  /* 0x8000001005057221 */ /* 0x100fe20000000000 */
[----:B------:R-:W-:-:S04]  /*02e0*/  FADD R6, R6, -R16 ;  /* 0x8000001006067221 */ /* 0x000fc80000000000 */
[----:B------:R-:W2:Y:S01]  /*02f0*/  MUFU.RCP R0, R9 ;  /* 0x0000000900007308 */ /* 0x000ea20000001000 */
[----:B------:R-:W-:Y:S01]  /*0300*/  FADD R7, R7, -R16 ;  /* 0x8000001007077221 */ /* 0x000fe20000000000 */
[--C-:B-----5:R-:W-:Y:S01]  /*0310*/  FADD R12, R12, -R18.reuse ;  /* 0x800000120c0c7221 */ /* 0x120fe20000000000 */
[--C-:B------:R-:W-:Y:S01]  /*0320*/  FADD R13, R13, -R18.reuse ;  /* 0x800000120d0d7221 */ /* 0x100fe20000000000 */
[--C-:B------:R-:W-:Y:S01]  /*0330*/  FADD R10, R14, -R18.reuse ;  /* 0x800000120e0a7221 */ /* 0x100fe20000000000 */
[----:B------:R-:W-:Y:S01]  /*0340*/  FADD R11, R15, -R18 ;  /* 0x800000120f0b7221 */ /* 0x000fe20000000000 */
[----:B------:R-:W-:Y:S01]  /*0350*/  @P0 FMUL R4, R4, 0.25 ;  /* 0x3e80000004040820 */ /* 0x000fe20000400000 */
[----:B------:R-:W-:Y:S01]  /*0360*/  @P0 FMUL R5, R5, 0.25 ;  /* 0x3e80000005050820 */ /* 0x000fe20000400000 */
[----:B------:R-:W-:Y:S01]  /*0370*/  @P0 FMUL R6, R6, 0.25 ;  /* 0x3e80000006060820 */ /* 0x000fe20000400000 */
[----:B------:R-:W-:Y:S01]  /*0380*/  @P0 FMUL R7, R7, 0.25 ;  /* 0x3e80000007070820 */ /* 0x000fe20000400000 */
[----:B------:R-:W-:Y:S01]  /*0390*/  @P1 FMUL R12, R12, 0.25 ;  /* 0x3e8000000c0c1820 */ /* 0x000fe20000400000 */
[----:B------:R-:W-:Y:S01]  /*03a0*/  @P1 FMUL R13, R13, 0.25 ;  /* 0x3e8000000d0d1820 */ /* 0x000fe20000400000 */
[----:B------:R-:W-:Y:S01]  /*03b0*/  @P1 FMUL R10, R10, 0.25 ;  /* 0x3e8000000a0a1820 */ /* 0x000fe20000400000 */
[----:B------:R-:W-:Y:S01]  /*03c0*/  @P1 FMUL R11, R11, 0.25 ;  /* 0x3e8000000b0b1820 */ /* 0x000fe20000400000 */
[----:B------:R-:W-:Y:S01]  /*03d0*/  @!P2 FMUL R4, R4, 16777216 ;  /* 0x4b8000000404a820 */ /* 0x000fe20000400000 */
[----:B------:R-:W-:Y:S01]  /*03e0*/  @!P2 FMUL R5, R5, 16777216 ;  /* 0x4b8000000505a820 */ /* 0x000fe20000400000 */
[----:B------:R-:W-:Y:S01]  /*03f0*/  @!P2 FMUL R6, R6, 16777216 ;  /* 0x4b8000000606a820 */ /* 0x000fe20000400000 */
[----:B------:R-:W-:Y:S01]  /*0400*/  @!P2 FMUL R7, R7, 16777216 ;  /* 0x4b8000000707a820 */ /* 0x000fe20000400000 */
[----:B------:R-:W-:Y:S01]  /*0410*/  @!P3 FMUL R12, R12, 16777216 ;  /* 0x4b8000000c0cb820 */ /* 0x000fe20000400000 */
[----:B------:R-:W-:Y:S01]  /*0420*/  @!P3 FMUL R13, R13, 16777216 ;  /* 0x4b8000000d0db820 */ /* 0x000fe20000400000 */
[----:B------:R-:W-:Y:S01]  /*0430*/  @!P3 FMUL R10, R10, 16777216 ;  /* 0x4b8000000a0ab820 */ /* 0x000fe20000400000 */
[----:B------:R-:W-:Y:S01]  /*0440*/  @!P3 FMUL R11, R11, 16777216 ;  /* 0x4b8000000b0bb820 */ /* 0x000fe20000400000 */
[C---:B-1----:R-:W-:Y:S01]  /*0450*/  FMUL R4, R8.reuse, R4 ;  /* 0x0000000408047220 */ /* 0x042fe20000400000 */
[C---:B------:R-:W-:Y:S01]  /*0460*/  FMUL R5, R8.reuse, R5 ;  /* 0x0000000508057220 */ /* 0x040fe20000400000 */
[C---:B------:R-:W-:Y:S01]  /*0470*/  FMUL R6, R8.reuse, R6 ;  /* 0x0000000608067220 */ /* 0x040fe20000400000 */
[----:B------:R-:W-:Y:S01]  /*0480*/  FMUL R7, R8, R7 ;  /* 0x0000000708077220 */ /* 0x000fe20000400000 */
[C---:B--2---:R-:W-:Y:S01]  /*0490*/  FMUL R8, R0.reuse, R12 ;  /* 0x0000000c00087220 */ /* 0x044fe20000400000 */
[C---:B------:R-:W-:Y:S01]  /*04a0*/  FMUL R9, R0.reuse, R13 ;  /* 0x0000000d00097220 */ /* 0x040fe20000400000 */
[C---:B------:R-:W-:Y:S01]  /*04b0*/  FMUL R10, R0.reuse, R10 ;  /* 0x0000000a000a7220 */ /* 0x040fe20000400000 */
[----:B------:R-:W-:Y:S01]  /*04c0*/  FMUL R11, R0, R11 ;  /* 0x0000000b000b7220 */ /* 0x000fe20000400000 */
[----:B------:R-:W-:Y:S04]  /*04d0*/  STG.E.128 desc[UR4][R2.64], R4 ;  /* 0x0000000402007986 */ /* 0x000fe8000c101d04 */
[----:B------:R-:W-:Y:S01]  /*04e0*/  STG.E.128 desc[UR4][R2.64+0x800], R8 ;  /* 0x0008000802007986 */ /* 0x000fe2000c101d04 */
[----:B------:R-:W-:Y:S05]  /*04f0*/  EXIT ;  /* 0x000000000000794d */ /* 0x000fea0003800000 */
.L_x_0:
[----:B------:R-:W-:-:S00]  /*0500*/  BRA `(.L_x_0) ;  /* 0xfffffffc00fc7947 */ /* 0x000fc0000383ffff */
[----:B------:R-:W-:-:S00]  /*0510*/  NOP ;  /* 0x0000000000007918 */ /* 0x000fc00000000000 */
        /* <DEDUP_REMOVED lines=14> */
.L_x_1:


//--------------------- .nv.constant0.triton_poi_fused_div_sub_0 --------------------------
	.section	.nv.constant0.triton_poi_fused_div_sub_0,"a",@progbits
	.sectionflags	@""
	.align	4
.nv.constant0.triton_poi_fused_div_sub_0:
	.zero		564
